	.target	sm_90a

	.elftype	@"ET_EXEC"


//--------------------- .note.nv.tkinfo           --------------------------
	.section	.note.nv.tkinfo,"",@"SHT_NOTE"
	.sectionflags	@"SHF_NOTE_NV_TKINFO"
	.tkinfo
        /*0018*/ 	.word	0x00000002
        /*0030*/ 	.string	""
        /*0030*/ 	.string	"ptxas"
        /*0030*/ 	.string	"Cuda compilation tools, release 13.0, V13.0.88"
        /*0030*/ 	.string	"Build cuda_13.0.r13.0/compiler.36424714_0"
        /*0030*/ 	.string	"-v  -suppress-debug-info  -lineinfo  -arch sm_90a "



//--------------------- .note.nv.cuinfo           --------------------------
	.section	.note.nv.cuinfo,"",@"SHT_NOTE"
	.sectionflags	@"SHF_NOTE_NV_CUINFO"
        /*0018*/ 	.short	0x0002
        /*001a*/ 	.short	0x005a
        /*001c*/ 	.short	0x0082
	.zero		2


//--------------------- .nv.info                  --------------------------
	.section	.nv.info,"",@"SHT_CUDA_INFO"
	.align	4


	//----- nvinfo : EIATTR_REGCOUNT
	.align		4
        /*0000*/ 	.byte	0x04, 0x2f
        /*0002*/ 	.short	(.L_1 - .L_0)
	.align		4
.L_0:
        /*0004*/ 	.word	index@(gluon_mma)
        /*0008*/ 	.word	0x000000a8


	//----- nvinfo : EIATTR_FRAME_SIZE
	.align		4
.L_1:
        /*000c*/ 	.byte	0x04, 0x11
        /*000e*/ 	.short	(.L_3 - .L_2)
	.align		4
.L_2:
        /*0010*/ 	.word	index@(gluon_mma)
        /*0014*/ 	.word	0x00000000


	//----- nvinfo : EIATTR_MIN_STACK_SIZE
	.align		4
.L_3:
        /*0018*/ 	.byte	0x04, 0x12
        /*001a*/ 	.short	(.L_5 - .L_4)
	.align		4
.L_4:
        /*001c*/ 	.word	index@(gluon_mma)
        /*0020*/ 	.word	0x00000000
.L_5:


//--------------------- .nv.compat                --------------------------
	.section	.nv.compat,"",@"SHT_CUDA_COMPAT_INFO"
	.align	4
        /*0000*/ 	.byte	0x02, 0x09, 0x01, 0x00, 0x02, 0x02, 0x04, 0x00, 0x02, 0x05, 0x05, 0x00, 0x03, 0x07, 0x01, 0x01
        /*0010*/ 	.byte	0x02, 0x03, 0x00, 0x00, 0x02, 0x06, 0x01, 0x00, 0x04, 0x0b, 0x08, 0x00, 0x00, 0x00, 0x00, 0x00
        /*0020*/ 	.byte	0x00, 0x00, 0x00, 0x00


//--------------------- .nv.info.gluon_mma        --------------------------
	.section	.nv.info.gluon_mma,"",@"SHT_CUDA_INFO"
	.sectionflags	@""
	.align	4


	//----- nvinfo : EIATTR_CUDA_API_VERSION
	.align		4
        /*0000*/ 	.byte	0x04, 0x37
        /*0002*/ 	.short	(.L_7 - .L_6)
.L_6:
        /*0004*/ 	.word	0x00000082


	//----- nvinfo : EIATTR_KPARAM_INFO
	.align		4
.L_7:
        /*0008*/ 	.byte	0x04, 0x17
        /*000a*/ 	.short	(.L_9 - .L_8)
.L_8:
        /*000c*/ 	.word	0x00000000
        /*0010*/ 	.short	0x0004
        /*0012*/ 	.short	0x0020
        /*0014*/ 	.byte	0x00, 0xf4, 0x21, 0x00


	//----- nvinfo : EIATTR_KPARAM_INFO
	.align		4
.L_9:
        /*0018*/ 	.byte	0x04, 0x17
        /*001a*/ 	.short	(.L_11 - .L_10)
.L_10:
        /*001c*/ 	.word	0x00000000
        /*0020*/ 	.short	0x0003
        /*0022*/ 	.short	0x0018
        /*0024*/ 	.byte	0x00, 0xf4, 0x21, 0x00


	//----- nvinfo : EIATTR_KPARAM_INFO
	.align		4
.L_11:
        /*0028*/ 	.byte	0x04, 0x17
        /*002a*/ 	.short	(.L_13 - .L_12)
.L_12:
        /*002c*/ 	.word	0x00000000
        /*0030*/ 	.short	0x0002
        /*0032*/ 	.short	0x0010
        /*0034*/ 	.byte	0x00, 0xf4, 0x21, 0x00


	//----- nvinfo : EIATTR_KPARAM_INFO
	.align		4
.L_13:
        /*0038*/ 	.byte	0x04, 0x17
        /*003a*/ 	.short	(.L_15 - .L_14)
.L_14:
        /*003c*/ 	.word	0x00000000
        /*0040*/ 	.short	0x0001
        /*0042*/ 	.short	0x0008
        /*0044*/ 	.byte	0x00, 0xf4, 0x21, 0x00


	//----- nvinfo : EIATTR_KPARAM_INFO
	.align		4
.L_15:
        /*0048*/ 	.byte	0x04, 0x17
        /*004a*/ 	.short	(.L_17 - .L_16)
.L_16:
        /*004c*/ 	.word	0x00000000
        /*0050*/ 	.short	0x0000
        /*0052*/ 	.short	0x0000
        /*0054*/ 	.byte	0x00, 0xf4, 0x21, 0x00


	//----- nvinfo : EIATTR_SPARSE_MMA_MASK
	.align		4
.L_17:
        /*0058*/ 	.byte	0x03, 0x50
        /*005a*/ 	.short	0x0000


	//----- nvinfo : EIATTR_MAXREG_COUNT
	.align		4
        /*005c*/ 	.byte	0x03, 0x1b
        /*005e*/ 	.short	0x00ff


	//----- nvinfo : EIATTR_NUM_BARRIERS
	.align		4
        /*0060*/ 	.byte	0x02, 0x4c
        /*0062*/ 	.byte	0x01
	.zero		1


	//----- nvinfo : EIATTR_MERCURY_ISA_VERSION
	.align		4
        /*0064*/ 	.byte	0x03, 0x5f
        /*0066*/ 	.short	0x0101


	//----- nvinfo : EIATTR_EXIT_INSTR_OFFSETS
	.align		4
        /*0068*/ 	.byte	0x04, 0x1c
        /*006a*/ 	.short	(.L_19 - .L_18)


	//   ....[0]....
.L_18:
        /*006c*/ 	.word	0x00003b40


	//----- nvinfo : EIATTR_REQNTID
	.align		4
.L_19:
        /*0070*/ 	.byte	0x04, 0x10
        /*0072*/ 	.short	(.L_21 - .L_20)
.L_20:
        /*0074*/ 	.word	0x00000080
        /*0078*/ 	.word	0x00000001
        /*007c*/ 	.word	0x00000001


	//----- nvinfo : EIATTR_CBANK_PARAM_SIZE
	.align		4
.L_21:
        /*0080*/ 	.byte	0x03, 0x19
        /*0082*/ 	.short	0x0028


	//----- nvinfo : EIATTR_PARAM_CBANK
	.align		4
        /*0084*/ 	.byte	0x04, 0x0a
        /*0086*/ 	.short	(.L_23 - .L_22)
	.align		4
.L_22:
        /*0088*/ 	.word	index@(.nv.constant0.gluon_mma)
        /*008c*/ 	.short	0x0210
        /*008e*/ 	.short	0x0028


	//----- nvinfo : EIATTR_SW_WAR
	.align		4
.L_23:
        /*0090*/ 	.byte	0x04, 0x36
        /*0092*/ 	.short	(.L_25 - .L_24)
.L_24:
        /*0094*/ 	.word	0x00000008
.L_25:


//--------------------- .nv.callgraph             --------------------------
	.section	.nv.callgraph,"",@"SHT_CUDA_CALLGRAPH"
	.align	4
	.sectionentsize	8
	.align		4
        /*0000*/ 	.word	0x00000000
	.align		4
        /*0004*/ 	.word	0xffffffff
	.align		4
        /*0008*/ 	.word	0x00000000
	.align		4
        /*000c*/ 	.word	0xfffffffe
	.align		4
        /*0010*/ 	.word	0x00000000
	.align		4
        /*0014*/ 	.word	0xfffffffd
	.align		4
        /*0018*/ 	.word	0x00000000
	.align		4
        /*001c*/ 	.word	0xfffffffc


//--------------------- .text.gluon_mma           --------------------------
	.section	.text.gluon_mma,"ax",@progbits
	.align	128
        .global         gluon_mma
        .type           gluon_mma,@function
        .size           gluon_mma,(.L_x_1 - gluon_mma)
        .other          gluon_mma,@"STO_CUDA_ENTRY STV_DEFAULT"
gluon_mma:
.text.gluon_mma:
[----:B------:R-:W-:Y:S01]  /*0000*/  LDC R1, c[0x0][0x28] ;  /* 0x00000a00ff017b82 */ /* 0x000fe20000000800 */
[----:B------:R-:W0:Y:S07]  /*0010*/  S2R R5, SR_TID.X ;  /* 0x0000000000057919 */ /* 0x000e2e0000002100 */
[----:B------:R-:W1:Y:S01]  /*0020*/  LDC.64 R8, c[0x0][0x210] ;  /* 0x00008400ff087b82 */ /* 0x000e620000000a00 */
[----:B------:R-:W-:Y:S01]  /*0030*/  ULDC.64 UR10, c[0x0][0x208] ;  /* 0x00008200000a7ab9 */ /* 0x000fe20000000a00 */
[C---:B0-----:R-:W-:Y:S01]  /*0040*/  LOP3.LUT R3, R5.reuse, 0x60, RZ, 0xc0, !PT ;  /* 0x0000006005037812 */ /* 0x041fe200078ec0ff */
[C---:B------:R-:W-:Y:S01]  /*0050*/  IMAD.SHL.U32 R11, R5.reuse, 0x4, RZ ;  /* 0x00000004050b7824 */ /* 0x040fe200078e00ff */
[----:B------:R-:W-:-:S03]  /*0060*/  LOP3.LUT R5, R5, 0x1f, RZ, 0xc0, !PT ;  /* 0x0000001f05057812 */ /* 0x000fc600078ec0ff */
[----:B------:R-:W-:Y:S01]  /*0070*/  IMAD.SHL.U32 R0, R3, 0x4, RZ ;  /* 0x0000000403007824 */ /* 0x000fe200078e00ff */
[----:B------:R-:W-:-:S03]  /*0080*/  LOP3.LUT R11, R11, 0x180, RZ, 0xc0, !PT ;  /* 0x000001800b0b7812 */ /* 0x000fc600078ec0ff */
[----:B-1----:R-:W-:-:S04]  /*0090*/  IMAD.WIDE.U32 R6, R0, 0x2, R8 ;  /* 0x0000000200067825 */ /* 0x002fc800078e0008 */
[----:B------:R-:W-:-:S04]  /*00a0*/  IMAD.WIDE.U32 R8, R11, 0x2, R8 ;  /* 0x000000020b087825 */ /* 0x000fc800078e0008 */
[----:B------:R-:W-:-:S04]  /*00b0*/  IMAD.WIDE.U32 R6, R5, 0x2, R6 ;  /* 0x0000000205067825 */ /* 0x000fc800078e0006 */
[C---:B------:R-:W-:Y:S01]  /*00c0*/  IMAD.WIDE.U32 R8, R5.reuse, 0x2, R8 ;  /* 0x0000000205087825 */ /* 0x040fe200078e0008 */
[----:B------:R-:W2:Y:S04]  /*00d0*/  LDG.E.U16 R98, desc[UR10][R6.64+0x7c00] ;  /* 0x007c000a06627981 */ /* 0x000ea8000c1e1500 */
[----:B------:R-:W3:Y:S04]  /*00e0*/  LDG.E.U16 R100, desc[UR10][R8.64+0x7c40] ;  /* 0x007c400a08647981 */ /* 0x000ee8000c1e1500 */
[----:B------:R-:W4:Y:S04]  /*00f0*/  LDG.E.U16 R102, desc[UR10][R8.64+0x7c80] ;  /* 0x007c800a08667981 */ /* 0x000f28000c1e1500 */
[----:B------:R-:W5:Y:S04]  /*0100*/  LDG.E.U16 R104, desc[UR10][R8.64+0x7cc0] ;  /* 0x007cc00a08687981 */ /* 0x000f68000c1e1500 */
[----:B------:R-:W5:Y:S04]  /*0110*/  LDG.E.U16 R12, desc[UR10][R6.64] ;  /* 0x0000000a060c7981 */ /* 0x000f68000c1e1500 */
[----:B------:R-:W5:Y:S04]  /*0120*/  LDG.E.U16 R14, desc[UR10][R6.64+0x40] ;  /* 0x0000400a060e7981 */ /* 0x000f68000c1e1500 */
[----:B------:R-:W2:Y:S04]  /*0130*/  LDG.E.U16 R9, desc[UR10][R6.64+0x880] ;  /* 0x0008800a06097981 */ /* 0x000ea8000c1e1500 */
[----:B------:R-:W3:Y:S04]  /*0140*/  LDG.E.U16 R8, desc[UR10][R6.64+0x8c0] ;  /* 0x0008c00a06087981 */ /* 0x000ee8000c1e1500 */
[----:B------:R-:W5:Y:S04]  /*0150*/  LDG.E.U16 R16, desc[UR10][R6.64+0x80] ;  /* 0x0000800a06107981 */ /* 0x000f68000c1e1500 */
        /* <DEDUP_REMOVED lines=39> */
[----:B------:R-:W5:Y:S01]  /*03d0*/  LDG.E.U16 R96, desc[UR10][R6.64+0x2c00] ;  /* 0x002c000a06607981 */ /* 0x000f62000c1e1500 */
[----:B------:R-:W0:Y:S01]  /*03e0*/  S2UR UR4, SR_CgaCtaId ;  /* 0x00000000000479c3 */ /* 0x000e220000008800 */
[----:B------:R-:W-:-:S02]  /*03f0*/  LEA R13, R5, R0, 0x1 ;  /* 0x00000000050d7211 */ /* 0x000fc400078e08ff */
[----:B------:R-:W-:Y:S01]  /*0400*/  SHF.R.U32.HI R2, RZ, 0x1, R3 ;  /* 0x00000001ff027819 */ /* 0x000fe20000011603 */
[----:B------:R-:W5:Y:S03]  /*0410*/  LDG.E.U16 R15, desc[UR10][R6.64+0x2c80] ;  /* 0x002c800a060f7981 */ /* 0x000f66000c1e1500 */
[----:B------:R-:W-:Y:S01]  /*0420*/  LOP3.LUT R2, R13, R2, RZ, 0x3c, !PT ;  /* 0x000000020d027212 */ /* 0x000fe200078e3cff */
        /* <DEDUP_REMOVED lines=77> */
[----:B------:R1:W5:Y:S02]  /*0900*/  LDG.E.U16 R10, desc[UR10][R6.64+0x78c0] ;  /* 0x0078c00a060a7981 */ /* 0x000364000c1e1500 */
[----:B-1----:R-:W1:Y:S01]  /*0910*/  LDC.64 R6, c[0x0][0x218] ;  /* 0x00008600ff067b82 */ /* 0x002e620000000a00 */
[----:B------:R-:W-:-:S02]  /*0920*/  UMOV UR8, 0x400 ;  /* 0x0000040000087882 */ /* 0x000fc40000000000 */
[----:B0-----:R-:W-:-:S09]  /*0930*/  ULEA UR8, UR4, UR8, 0x18 ;  /* 0x0000000804087291 */ /* 0x001fd2000f8ec03f */
[----:B--2---:R-:W-:Y:S04]  /*0940*/  STS.U16 [R2+UR8+0x4400], R9 ;  /* 0x0044000902007988 */ /* 0x004fe80008000408 */
[----:B---3--:R1:W-:Y:S02]  /*0950*/  STS.U16 [R2+UR8+0x4440], R8 ;  /* 0x0044400802007988 */ /* 0x0083e40008000408 */
[----:B-1----:R-:W-:Y:S02]  /*0960*/  IMAD.WIDE.U32 R8, R0, 0x2, R6 ;  /* 0x0000000200087825 */ /* 0x002fe400078e0006 */
[----:B------:R-:W-:Y:S02]  /*0970*/  STS.U16 [R2+UR8+0x3e40], R98 ;  /* 0x003e406202007988 */ /* 0x000fe40008000408 */
[----:B------:R-:W-:-:S02]  /*0980*/  IMAD.WIDE.U32 R8, R5, 0x2, R8 ;  /* 0x0000000205087825 */ /* 0x000fc400078e0008 */
[----:B------:R-:W-:Y:S04]  /*0990*/  STS.U16 [R2+UR8+0x3e00], R100 ;  /* 0x003e006402007988 */ /* 0x000fe80008000408 */
[----:B----4-:R-:W-:Y:S04]  /*09a0*/  STS.U16 [R2+UR8+0x7e40], R102 ;  /* 0x007e406602007988 */ /* 0x010fe80008000408 */
[----:B-----5:R-:W-:Y:S04]  /*09b0*/  STS.U16 [R2+UR8+0x7e00], R104 ;  /* 0x007e006802007988 */ /* 0x020fe80008000408 */
[----:B------:R0:W-:Y:S04]  /*09c0*/  STS.U16 [R2+UR8], R12 ;  /* 0x0000000c02007988 */ /* 0x0001e80008000408 */
[----:B------:R1:W-:Y:S04]  /*09d0*/  STS.U16 [R2+UR8+0x40], R14 ;  /* 0x0000400e02007988 */ /* 0x0003e80008000408 */
        /* <DEDUP_REMOVED lines=41> */
[----:B0-----:R-:W5:Y:S04]  /*0c70*/  LDG.E.U16 R12, desc[UR10][R8.64] ;  /* 0x0000000a080c7981 */ /* 0x001f68000c1e1500 */
[----:B-1----:R-:W5:Y:S04]  /*0c80*/  LDG.E.U16 R14, desc[UR10][R8.64+0x40] ;  /* 0x0000400a080e7981 */ /* 0x002f68000c1e1500 */
[----:B--2---:R-:W2:Y:S04]  /*0c90*/  LDG.E.U16 R16, desc[UR10][R8.64+0x80] ;  /* 0x0000800a08107981 */ /* 0x004ea8000c1e1500 */
[----:B---3--:R-:W3:Y:S04]  /*0ca0*/  LDG.E.U16 R18, desc[UR10][R8.64+0xc0] ;  /* 0x0000c00a08127981 */ /* 0x008ee8000c1e1500 */
[----:B----4-:R-:W4:Y:S04]  /*0cb0*/  LDG.E.U16 R20, desc[UR10][R8.64+0x400] ;  /* 0x0004000a08147981 */ /* 0x010f28000c1e1500 */
[----:B-----5:R-:W5:Y:S04]  /*0cc0*/  LDG.E.U16 R22, desc[UR10][R8.64+0x440] ;  /* 0x0004400a08167981 */ /* 0x020f68000c1e1500 */
        /* <DEDUP_REMOVED lines=66> */
[----:B------:R-:W-:-:S03]  /*10f0*/  IMAD.WIDE.U32 R6, R11, 0x2, R6 ;  /* 0x000000020b067825 */ /* 0x000fc600078e0006 */
[----:B------:R0:W-:Y:S01]  /*1100*/  STS.U16 [R2+UR8+0x1600], R13 ;  /* 0x0016000d02007988 */ /* 0x0001e20008000408 */
[----:B------:R-:W-:-:S03]  /*1110*/  IMAD.WIDE.U32 R6, R5, 0x2, R6 ;  /* 0x0000000205067825 */ /* 0x000fc600078e0006 */
        /* <DEDUP_REMOVED lines=46> */
[----:B------:R-:W-:Y:S04]  /*1400*/  STS.U16 [R2+UR8+0x2e40], R4 ;  /* 0x002e400402007988 */ /* 0x000fe80008000408 */
        /* <DEDUP_REMOVED lines=29> */
[----:B------:R1:W-:Y:S04]  /*15e0*/  STS.U16 [R2+UR8+0x7c00], R107 ;  /* 0x007c006b02007988 */ /* 0x0003e80008000408 */
[----:B------:R-:W-:Y:S04]  /*15f0*/  STS.U16 [R2+UR8+0x7c40], R10 ;  /* 0x007c400a02007988 */ /* 0x000fe80008000408 */
[----:B------:R-:W-:Y:S04]  /*1600*/  STS.U16 [R2+UR8+0x8000], R12 ;  /* 0x0080000c02007988 */ /* 0x000fe80008000408 */
[----:B------:R-:W-:Y:S04]  /*1610*/  STS.U16 [R2+UR8+0x8040], R14 ;  /* 0x0080400e02007988 */ /* 0x000fe80008000408 */
[----:B--2---:R-:W-:Y:S04]  /*1620*/  STS.U16 [R2+UR8+0xc000], R16 ;  /* 0x00c0001002007988 */ /* 0x004fe80008000408 */
[----:B---3--:R-:W-:Y:S04]  /*1630*/  STS.U16 [R2+UR8+0xc040], R18 ;  /* 0x00c0401202007988 */ /* 0x008fe80008000408 */
[----:B----4-:R-:W-:Y:S04]  /*1640*/  STS.U16 [R2+UR8+0x8240], R20 ;  /* 0x0082401402007988 */ /* 0x010fe80008000408 */
[----:B-----5:R-:W-:Y:S04]  /*1650*/  STS.U16 [R2+UR8+0x8200], R22 ;  /* 0x0082001602007988 */ /* 0x020fe80008000408 */
        /* <DEDUP_REMOVED lines=66> */
[----:B0-----:R-:W2:Y:S04]  /*1a80*/  LDG.E.U16 R13, desc[UR10][R8.64+0x4800] ;  /* 0x0048000a080d7981 */ /* 0x001ea8000c1e1500 */
[----:B-1----:R-:W3:Y:S04]  /*1a90*/  LDG.E.U16 R15, desc[UR10][R8.64+0x4840] ;  /* 0x0048400a080f7981 */ /* 0x002ee8000c1e1500 */
[----:B------:R-:W4:Y:S04]  /*1aa0*/  LDG.E.U16 R17, desc[UR10][R8.64+0x4880] ;  /* 0x0048800a08117981 */ /* 0x000f28000c1e1500 */
        /* <DEDUP_REMOVED lines=53> */
[----:B------:R-:W-:-:S04]  /*1e00*/  UIADD3 UR4, UR8, 0x8000, URZ ;  /* 0x0000800008047890 */ /* 0x000fc8000fffe03f */
[----:B------:R-:W-:Y:S02]  /*1e10*/  USHF.R.U32.HI UR9, URZ, 0x4, UR4 ;  /* 0x000000043f097899 */ /* 0x000fe40008011604 */
[----:B------:R-:W-:Y:S02]  /*1e20*/  USHF.R.U32.HI UR4, URZ, 0x4, UR8 ;  /* 0x000000043f047899 */ /* 0x000fe40008011608 */
[----:B------:R-:W-:Y:S02]  /*1e30*/  USGXT.U32 UR9, UR9, 0xe ;  /* 0x0000000e0909789a */ /* 0x000fe40008000000 */
[----:B------:R-:W-:Y:S02]  /*1e40*/  USGXT.U32 UR4, UR4, 0xe ;  /* 0x0000000e0404789a */ /* 0x000fe40008000000 */
[----:B------:R-:W-:Y:S01]  /*1e50*/  ULOP3.LUT UR6, UR9, 0x4000000, URZ, 0xfc, !UPT ;  /* 0x0400000009067892 */ /* 0x000fe2000f8efc3f */
[----:B------:R-:W-:Y:S01]  /*1e60*/  UMOV UR5, 0x40000040 ;  /* 0x4000004000057882 */ /* 0x000fe20000000000 */
[----:B------:R-:W-:Y:S01]  /*1e70*/  UMOV UR7, 0x40000040 ;  /* 0x4000004000077882 */ /* 0x000fe20000000000 */
        /* <DEDUP_REMOVED lines=53> */
[----:B------:R-:W-:Y:S01]  /*21d0*/  STS.U16 [R2+UR8+0xbe00], R157 ;  /* 0x00be009d02007988 */ /* 0x000fe20008000408 */
[----:B------:R-:W-:Y:S01]  /*21e0*/  UIADD3 UR12, UP0, UR4, 0x2, URZ ;  /* 0x00000002040c7890 */ /* 0x000fe2000ff1e03f */
[----:B0-----:R-:W0:Y:S02]  /*21f0*/  LDC.64 R152, c[0x0][0x220] ;  /* 0x00008800ff987b82 */ /* 0x001e240000000a00 */
[----:B------:R-:W-:Y:S04]  /*2200*/  STS.U16 [R2+UR8+0xfe40], R159 ;  /* 0x00fe409f02007988 */ /* 0x000fe80008000408 */
[----:B------:R1:W-:Y:S02]  /*2210*/  STS.U16 [R2+UR8+0xfe00], R161 ;  /* 0x00fe00a102007988 */ /* 0x0003e40008000408 */
[----:B------:R-:W-:Y:S06]  /*2220*/  BAR.SYNC.DEFER_BLOCKING 0x0 ;  /* 0x0000000000007b1d */ /* 0x000fec0000010000 */
[----:B------:R-:W-:-:S06]  /*2230*/  WARPGROUP.ARRIVE ;  /* 0x00000000000079c5 */ /* 0x000fcc0000000000 */
[----:B------:R-:W-:Y:S01]  /*2240*/  HGMMA.64x128x16.F32.BF16 R88, gdesc[UR4].tnspB, RZ, !UPT ;  /* 0x41e00000045879f0 */ /* 0x000fe2000c7018ff */
[----:B------:R-:W-:Y:S01]  /*2250*/  UIADD3 UR14, UP1, UR9, 0x4000080, URZ ;  /* 0x04000080090e7890 */ /* 0x000fe2000ff3e03f */
[----:B------:R-:W-:Y:S01]  /*2260*/  UMOV UR4, URZ ;  /* 0x0000003f00047c82 */ /* 0x000fe20008000000 */
[----:B------:R-:W-:Y:S01]  /*2270*/  UMOV UR5, URZ ;  /* 0x0000003f00057c82 */ /* 0x000fe20008000000 */
[----:B------:R-:W-:Y:S02]  /*2280*/  UIADD3.X UR13, UR4, 0x40000040, URZ, UP0, !UPT ;  /* 0x40000040040d7890 */ /* 0x000fe400087fe43f */
[----:B------:R-:W-:Y:S02]  /*2290*/  UIADD3.X UR15, UR5, 0x40000040, URZ, UP1, !UPT ;  /* 0x40000040050f7890 */ /* 0x000fe40008ffe43f */
[----:B------:R-:W-:-:S07]  /*22a0*/  UIADD3.64 UR28, UR12, 0x2, URZ ;  /* 0x000000020c1c7897 */ /* 0x000fce000fffe03f */
[----:B------:R-:W-:Y:S01]  /*22b0*/  HGMMA.64x128x16.F32.BF16 R88, gdesc[UR12].tnspB, R88 ;  /* 0x41e000000c5879f0 */ /* 0x000fe20008701858 */
[----:B------:R-:W-:Y:S02]  /*22c0*/  UIADD3.64 UR30, UR14, 0x80, URZ ;  /* 0x000000800e1e7897 */ /* 0x000fe4000fffe03f */
[----:B------:R-:W-:Y:S02]  /*22d0*/  UIADD3.64 UR32, UR12, 0x4, URZ ;  /* 0x000000040c207897 */ /* 0x000fe4000fffe03f */
[----:B------:R-:W-:-:S07]  /*22e0*/  UIADD3.64 UR34, UR14, 0x100, URZ ;  /* 0x000001000e227897 */ /* 0x000fce000fffe03f */
[----:B------:R-:W-:Y:S01]  /*22f0*/  HGMMA.64x128x16.F32.BF16 R88, gdesc[UR28].tnspB, R88 ;  /* 0x41e000001c5879f0 */ /* 0x000fe20008701858 */
[----:B------:R-:W-:Y:S02]  /*2300*/  UIADD3.64 UR36, UR12, 0x3fe, URZ ;  /* 0x000003fe0c247897 */ /* 0x000fe4000fffe03f */
[----:B------:R-:W-:-:S09]  /*2310*/  UIADD3.64 UR38, UR14, 0x180, URZ ;  /* 0x000001800e267897 */ /* 0x000fd2000fffe03f */
        /* <DEDUP_REMOVED lines=8> */
[----:B------:R-:W-:Y:S02]  /*23a0*/  UIADD3.64 UR18, UR14, 0x300, URZ ;  /* 0x000003000e127897 */ /* 0x000fe4000fffe03f */
[----:B------:R-:W-:-:S07]  /*23b0*/  UIADD3.64 UR4, UR12, 0x1fe, URZ ;  /* 0x000001fe0c047897 */ /* 0x000fce000fffe03f */
[----:B------:R-:W-:-:S12]  /*23c0*/  HGMMA.64x128x16.F32.BF16 R88, gdesc[UR20].tnspB, R88 ;  /* 0x41e00000145879f0 */ /* 0x000fd80008701858 */
[----:B------:R-:W-:-:S12]  /*23d0*/  HGMMA.64x128x16.F32.BF16 R88, gdesc[UR16].tnspB, R88 ;  /* 0x41e00000105879f0 */ /* 0x000fd80008701858 */
[----:B------:R-:W-:Y:S01]  /*23e0*/  HGMMA.64x128x16.F32.BF16 R24, gdesc[UR4].tnspB, RZ, !UPT ;  /* 0x41e00000041879f0 */ /* 0x000fe2000c7018ff */
[----:B------:R-:W-:Y:S01]  /*23f0*/  UIADD3.64 UR4, UR12, 0x200, URZ ;  /* 0x000002000c047897 */ /* 0x000fe2000fffe03f */
[----:B------:R-:W-:Y:S01]  /*2400*/  UMOV UR6, UR14 ;  /* 0x0000000e00067c82 */ /* 0x000fe20008000000 */
[----:B------:R-:W-:Y:S01]  /*2410*/  UMOV UR7, UR15 ;  /* 0x0000000f00077c82 */ /* 0x000fe20008000000 */
[----:B------:R-:W-:-:S08]  /*2420*/  UIADD3.64 UR28, UR12, 0x202, URZ ;  /* 0x000002020c1c7897 */ /* 0x000fd0000fffe03f */
[----:B------:R-:W-:Y:S01]  /*2430*/  HGMMA.64x128x16.F32.BF16 R24, gdesc[UR4].tnspB, R24 ;  /* 0x41e00000041879f0 */ /* 0x000fe20008701818 */
[----:B------:R-:W-:-:S11]  /*2440*/  UIADD3.64 UR32, UR12, 0x204, URZ ;  /* 0x000002040c207897 */ /* 0x000fd6000fffe03f */
        /* <DEDUP_REMOVED lines=9> */
[----:B------:R-:W-:Y:S01]  /*24e0*/  UMOV UR14, UR18 ;  /* 0x00000012000e7c82 */ /* 0x000fe20008000000 */
[----:B------:R-:W-:Y:S01]  /*24f0*/  UMOV UR15, UR19 ;  /* 0x00000013000f7c82 */ /* 0x000fe20008000000 */
[----:B------:R-:W1:Y:S09]  /*2500*/  S2R R4, SR_TID.X ;  /* 0x0000000000047919 */ /* 0x000e720000002100 */
[----:B------:R-:W-:Y:S01]  /*2510*/  HGMMA.64x128x16.F32.BF16 R24, gdesc[UR12].tnspB, R24, gsb0 ;  /* 0x41e000000c1879f0 */ /* 0x000fe20008001818 */
[----:B-1----:R-:W-:-:S02]  /*2520*/  IMAD.SHL.U32 R2, R4, 0x20, RZ ;  /* 0x0000002004027824 */ /* 0x002fc400078e00ff */
[C---:B------:R-:W-:Y:S01]  /*2530*/  IMAD.SHL.U32 R6, R4.reuse, 0x100, RZ ;  /* 0x0000010004067824 */ /* 0x040fe200078e00ff */
[----:B------:R-:W-:Y:S02]  /*2540*/  SHF.L.U32 R7, R4, 0x4, RZ ;  /* 0x0000000404077819 */ /* 0x000fe400000006ff */
[----:B------:R-:W-:Y:S02]  /*2550*/  LOP3.LUT R2, R2, 0x60, RZ, 0xc0, !PT ;  /* 0x0000006002027812 */ /* 0x000fe400078ec0ff */
[----:B------:R-:W-:Y:S02]  /*2560*/  LOP3.LUT R6, R6, 0x1800, RZ, 0xc0, !PT ;  /* 0x0000180006067812 */ /* 0x000fe400078ec0ff */
[--C-:B------:R-:W-:Y:S02]  /*2570*/  SHF.R.S32.HI R8, RZ, 0x2, R4.reuse ;  /* 0x00000002ff087819 */ /* 0x100fe40000011404 */
[----:B------:R-:W-:Y:S02]  /*2580*/  SHF.R.S32.HI R10, RZ, 0x5, R4 ;  /* 0x00000005ff0a7819 */ /* 0x000fe40000011404 */
[----:B------:R-:W-:-:S02]  /*2590*/  LOP3.LUT R9, R2, 0x780, R7, 0xf8, !PT ;  /* 0x0000078002097812 */ /* 0x000fc400078ef807 */
[----:B------:R-:W-:Y:S01]  /*25a0*/  LOP3.LUT R11, R6, 0x70, R7, 0xf8, !PT ;  /* 0x00000070060b7812 */ /* 0x000fe200078ef807 */
[----:B------:R-:W-:Y:S01]  /*25b0*/  IMAD.SHL.U32 R7, R4, 0x2, RZ ;  /* 0x0000000204077824 */ /* 0x000fe200078e00ff */
[----:B------:R-:W-:Y:S02]  /*25c0*/  SGXT R2, R8, 0x1 ;  /* 0x000000010802781a */ /* 0x000fe40000000200 */
[----:B------:R-:W-:Y:S02]  /*25d0*/  SGXT R6, R10, 0x1 ;  /* 0x000000010a06781a */ /* 0x000fe40000000200 */
[----:B------:R-:W-:Y:S02]  /*25e0*/  LOP3.LUT R2, R9, 0x2010, R2, 0xf8, !PT ;  /* 0x0000201009027812 */ /* 0x000fe400078ef802 */
[----:B------:R-:W-:Y:S02]  /*25f0*/  LOP3.LUT R21, R11, 0x2010, R6, 0x78, !PT ;  /* 0x000020100b157812 */ /* 0x000fe400078e7806 */
[----:B------:R-:W-:-:S02]  /*2600*/  LOP3.LUT R6, R7, 0x80, RZ, 0xc0, !PT ;  /* 0x0000008007067812 */ /* 0x000fc400078ec0ff */
[----:B------:R-:W-:Y:S02]  /*2610*/  LOP3.LUT R7, R2, 0x10, RZ, 0x3c, !PT ;  /* 0x0000001002077812 */ /* 0x000fe400078e3cff */
[----:B------:R-:W-:Y:S01]  /*2620*/  IADD3 R6, R21, UR8, R6 ;  /* 0x0000000815067c10 */ /* 0x000fe2000fffe006 */
[----:B------:R-:W-:Y:S02]  /*2630*/  WARPGROUP.DEPBAR.LE gsb0, 0x0 ;  /* 0x00008000000079c5 */ /* 0x000fe40000010000 */
[----:B------:R-:W-:Y:S01]  /*2640*/  IMAD.MOV.U32 R16, RZ, RZ, R88 ;  /* 0x000000ffff107224 */ /* 0x000fe200078e0058 */
[----:B------:R-:W-:Y:S01]  /*2650*/  MOV R17, R90 ;  /* 0x0000005a00117202 */ /* 0x000fe20000000f00 */
[----:B------:R-:W-:Y:S02]  /*2660*/  IMAD.MOV.U32 R18, RZ, RZ, R104 ;  /* 0x000000ffff127224 */ /* 0x000fe400078e0068 */
[----:B------:R-:W-:Y:S01]  /*2670*/  IMAD.MOV.U32 R19, RZ, RZ, R106 ;  /* 0x000000ffff137224 */ /* 0x000fe200078e006a */
[----:B------:R-:W-:Y:S01]  /*2680*/  BAR.SYNC.DEFER_BLOCKING 0x0 ;  /* 0x0000000000007b1d */ /* 0x000fe20000010000 */
[----:B------:R-:W-:Y:S01]  /*2690*/  MOV R12, R92 ;  /* 0x0000005c000c7202 */ /* 0x000fe20000000f00 */
[----:B------:R-:W-:Y:S01]  /*26a0*/  IMAD.MOV.U32 R13, RZ, RZ, R94 ;  /* 0x000000ffff0d7224 */ /* 0x000fe200078e005e */
        /* <DEDUP_REMOVED lines=18> */
[----:B------:R1:W-:Y:S01]  /*27d0*/  STS.128 [R2+UR8], R16 ;  /* 0x0000001002007988 */ /* 0x0003e20008000c08 */
[----:B------:R-:W-:-:S03]  /*27e0*/  IMAD.MOV.U32 R97, RZ, RZ, R103 ;  /* 0x000000ffff617224 */ /* 0x000fc600078e0067 */
[----:B------:R-:W-:Y:S04]  /*27f0*/  STS.128 [R2+UR8+0x800], R12 ;  /* 0x0008000c02007988 */ /* 0x000fe80008000c08 */
[----:B------:R2:W-:Y:S01]  /*2800*/  STS.128 [R2+UR8+0x1000], R8 ;  /* 0x0010000802007988 */ /* 0x0005e20008000c08 */
[----:B-1----:R-:W-:Y:S01]  /*2810*/  IMAD.MOV.U32 R16, RZ, RZ, R93 ;  /* 0x000000ffff107224 */ /* 0x002fe200078e005d */
[----:B------:R-:W-:Y:S01]  /*2820*/  MOV R18, R109 ;  /* 0x0000006d00127202 */ /* 0x000fe20000000f00 */
[----:B------:R-:W-:Y:S02]  /*2830*/  IMAD.MOV.U32 R17, RZ, RZ, R95 ;  /* 0x000000ffff117224 */ /* 0x000fe400078e005f */
[----:B------:R-:W-:Y:S02]  /*2840*/  IMAD.MOV.U32 R93, RZ, RZ, R99 ;  /* 0x000000ffff5d7224 */ /* 0x000fe400078e0063 */
[----:B------:R-:W-:-:S02]  /*2850*/  IMAD.MOV.U32 R19, RZ, RZ, R111 ;  /* 0x000000ffff137224 */ /* 0x000fc400078e006f */
[----:B------:R-:W-:Y:S02]  /*2860*/  IMAD.MOV.U32 R95, RZ, RZ, R115 ;  /* 0x000000ffff5f7224 */ /* 0x000fe400078e0073 */
[----:B------:R-:W-:Y:S01]  /*2870*/  IMAD.MOV.U32 R99, RZ, RZ, R119 ;  /* 0x000000ffff637224 */ /* 0x000fe200078e0077 */
[----:B------:R-:W-:Y:S04]  /*2880*/  STS.128 [R2+UR8+0x1800], R20 ;  /* 0x0018001402007988 */ /* 0x000fe80008000c08 */
[----:B------:R-:W-:Y:S04]  /*2890*/  STS.128 [R7+UR8], R88 ;  /* 0x0000005807007988 */ /* 0x000fe80008000c08 */
[----:B------:R1:W-:Y:S04]  /*28a0*/  STS.128 [R7+UR8+0x800], R16 ;  /* 0x0008001007007988 */ /* 0x0003e80008000c08 */
[----:B------:R-:W-:Y:S04]  /*28b0*/  STS.128 [R7+UR8+0x1000], R92 ;  /* 0x0010005c07007988 */ /* 0x000fe80008000c08 */
[----:B------:R-:W-:Y:S01]  /*28c0*/  STS.128 [R7+UR8+0x1800], R96 ;  /* 0x0018006007007988 */ /* 0x000fe20008000c08 */
[----:B------:R-:W-:Y:S01]  /*28d0*/  BAR.SYNC.DEFER_BLOCKING 0x0 ;  /* 0x0000000000007b1d */ /* 0x000fe20000010000 */
[----:B--2---:R-:W-:Y:S01]  /*28e0*/  MOV R8, R24 ;  /* 0x0000001800087202 */ /* 0x004fe20000000f00 */
[----:B------:R-:W-:Y:S01]  /*28f0*/  IMAD.MOV.U32 R9, RZ, RZ, R26 ;  /* 0x000000ffff097224 */ /* 0x000fe200078e001a */
[----:B------:R-:W-:Y:S01]  /*2900*/  MOV R10, R40 ;  /* 0x00000028000a7202 */ /* 0x000fe20000000f00 */
[----:B------:R-:W-:-:S02]  /*2910*/  IMAD.MOV.U32 R11, RZ, RZ, R42 ;  /* 0x000000ffff0b7224 */ /* 0x000fc400078e002a */
[----:B------:R-:W2:Y:S04]  /*2920*/  LDS.128 R20, [R6] ;  /* 0x0000000006147984 */ /* 0x000ea80000000c00 */
[----:B------:R-:W-:Y:S04]  /*2930*/  LDS.128 R88, [R6+0x100] ;  /* 0x0001000006587984 */ /* 0x000fe80000000c00 */
[----:B------:R-:W-:Y:S04]  /*2940*/  LDS.128 R92, [R6+0x200] ;  /* 0x00020000065c7984 */ /* 0x000fe80000000c00 */
[----:B------:R-:W-:Y:S04]  /*2950*/  LDS.128 R96, [R6+0x300] ;  /* 0x0003000006607984 */ /* 0x000fe80000000c00 */
[----:B------:R-:W-:Y:S04]  /*2960*/  LDS.128 R100, [R6+0x400] ;  /* 0x0004000006647984 */ /* 0x000fe80000000c00 */
[----:B------:R-:W-:Y:S04]  /*2970*/  LDS.128 R104, [R6+0x500] ;  /* 0x0005000006687984 */ /* 0x000fe80000000c00 */
[----:B------:R-:W-:Y:S04]  /*2980*/  LDS.128 R108, [R6+0x600] ;  /* 0x00060000066c7984 */ /* 0x000fe80000000c00 */
[----:B------:R-:W-:Y:S01]  /*2990*/  LDS.128 R112, [R6+0x700] ;  /* 0x0007000006707984 */ /* 0x000fe20000000c00 */
[----:B------:R-:W-:Y:S01]  /*29a0*/  BAR.SYNC.DEFER_BLOCKING 0x0 ;  /* 0x0000000000007b1d */ /* 0x000fe20000010000 */
[----:B------:R-:W-:Y:S01]  /*29b0*/  MOV R12, R28 ;  /* 0x0000001c000c7202 */ /* 0x000fe20000000f00 */
[----:B------:R-:W-:Y:S01]  /*29c0*/  IMAD.MOV.U32 R13, RZ, RZ, R30 ;  /* 0x000000ffff0d7224 */ /* 0x000fe200078e001e */
[----:B------:R-:W-:Y:S01]  /*29d0*/  MOV R14, R44 ;  /* 0x0000002c000e7202 */ /* 0x000fe20000000f00 */
[----:B------:R-:W-:Y:S01]  /*29e0*/  IMAD.MOV.U32 R15, RZ, RZ, R46 ;  /* 0x000000ffff0f7224 */ /* 0x000fe200078e002e */
[----:B-1----:R-:W-:Y:S01]  /*29f0*/  MOV R16, R32 ;  /* 0x0000002000107202 */ /* 0x002fe20000000f00 */
        /* <DEDUP_REMOVED lines=11> */
[----:B------:R1:W-:Y:S04]  /*2ab0*/  STS.128 [R2+UR8], R8 ;  /* 0x0000000802007988 */ /* 0x0003e80008000c08 */
[----:B------:R3:W-:Y:S04]  /*2ac0*/  STS.128 [R2+UR8+0x800], R12 ;  /* 0x0008000c02007988 */ /* 0x0007e80008000c08 */
[----:B------:R4:W-:Y:S04]  /*2ad0*/  STS.128 [R2+UR8+0x1000], R16 ;  /* 0x0010001002007988 */ /* 0x0009e80008000c08 */
[----:B------:R5:W-:Y:S01]  /*2ae0*/  STS.128 [R2+UR8+0x1800], R116 ;  /* 0x0018007402007988 */ /* 0x000be20008000c08 */
[----:B-1----:R-:W-:Y:S01]  /*2af0*/  MOV R8, R29 ;  /* 0x0000001d00087202 */ /* 0x002fe20000000f00 */
[----:B------:R-:W-:Y:S01]  /*2b00*/  IMAD.MOV.U32 R9, RZ, RZ, R31 ;  /* 0x000000ffff097224 */ /* 0x000fe200078e001f */
[----:B------:R-:W-:Y:S01]  /*2b10*/  MOV R10, R45 ;  /* 0x0000002d000a7202 */ /* 0x000fe20000000f00 */
[----:B------:R-:W-:Y:S01]  /*2b20*/  IMAD.MOV.U32 R11, RZ, RZ, R47 ;  /* 0x000000ffff0b7224 */ /* 0x000fe200078e002f */
[----:B---3--:R-:W-:Y:S01]  /*2b30*/  MOV R12, R33 ;  /* 0x00000021000c7202 */ /* 0x008fe20000000f00 */
[----:B------:R-:W-:Y:S01]  /*2b40*/  IMAD.MOV.U32 R13, RZ, RZ, R35 ;  /* 0x000000ffff0d7224 */ /* 0x000fe200078e0023 */
[----:B------:R-:W-:Y:S01]  /*2b50*/  MOV R14, R49 ;  /* 0x00000031000e7202 */ /* 0x000fe20000000f00 */
[----:B------:R-:W-:Y:S01]  /*2b60*/  IMAD.MOV.U32 R15, RZ, RZ, R51 ;  /* 0x000000ffff0f7224 */ /* 0x000fe200078e0033 */
[----:B----4-:R-:W-:Y:S01]  /*2b70*/  MOV R16, R37 ;  /* 0x0000002500107202 */ /* 0x010fe20000000f00 */
[----:B------:R-:W-:Y:S01]  /*2b80*/  IMAD.MOV.U32 R17, RZ, RZ, R39 ;  /* 0x000000ffff117224 */ /* 0x000fe200078e0027 */
[----:B------:R-:W-:Y:S01]  /*2b90*/  MOV R18, R53 ;  /* 0x0000003500127202 */ /* 0x000fe20000000f00 */
[----:B------:R-:W-:Y:S01]  /*2ba0*/  IMAD.MOV.U32 R19, RZ, RZ, R55 ;  /* 0x000000ffff137224 */ /* 0x000fe200078e0037 */
[----:B------:R-:W-:Y:S04]  /*2bb0*/  STS.128 [R7+UR8], R24 ;  /* 0x0000001807007988 */ /* 0x000fe80008000c08 */
[----:B------:R-:W-:Y:S04]  /*2bc0*/  STS.128 [R7+UR8+0x800], R8 ;  /* 0x0008000807007988 */ /* 0x000fe80008000c08 */
[----:B------:R-:W-:Y:S04]  /*2bd0*/  STS.128 [R7+UR8+0x1000], R12 ;  /* 0x0010000c07007988 */ /* 0x000fe80008000c08 */
[----:B------:R-:W-:Y:S01]  /*2be0*/  STS.128 [R7+UR8+0x1800], R16 ;  /* 0x0018001007007988 */ /* 0x000fe20008000c08 */
[----:B------:R-:W-:Y:S01]  /*2bf0*/  BAR.SYNC.DEFER_BLOCKING 0x0 ;  /* 0x0000000000007b1d */ /* 0x000fe20000010000 */
[----:B-----5:R-:W-:Y:S01]  /*2c00*/  IMAD.MOV.U32 R116, RZ, RZ, R124 ;  /* 0x000000ffff747224 */ /* 0x020fe200078e007c */
[----:B------:R-:W-:Y:S01]  /*2c10*/  MOV R117, R126 ;  /* 0x0000007e00757202 */ /* 0x000fe20000000f00 */
[----:B------:R-:W-:Y:S01]  /*2c20*/  IMAD.MOV.U32 R118, RZ, RZ, R140 ;  /* 0x000000ffff767224 */ /* 0x000fe200078e008c */
[----:B------:R-:W-:-:S02]  /*2c30*/  MOV R119, R142 ;  /* 0x0000008e00777202 */ /* 0x000fc40000000f00 */
[----:B------:R-:W-:Y:S04]  /*2c40*/  LDS.128 R8, [R6] ;  /* 0x0000000006087984 */ /* 0x000fe80000000c00 */
        /* <DEDUP_REMOVED lines=20> */
[----:B------:R-:W-:-:S02]  /*2d90*/  IMAD.MOV.U32 R124, RZ, RZ, R129 ;  /* 0x000000ffff7c7224 */ /* 0x000fc400078e0081 */
[----:B------:R-:W-:Y:S01]  /*2da0*/  IMAD.MOV.U32 R126, RZ, RZ, R145 ;  /* 0x000000ffff7e7224 */ /* 0x000fe200078e0091 */
[----:B------:R1:W-:Y:S04]  /*2db0*/  STS.128 [R2+UR8+0x800], R116 ;  /* 0x0008007402007988 */ /* 0x0003e80008000c08 */
[----:B------:R3:W-:Y:S04]  /*2dc0*/  STS.128 [R2+UR8], R52 ;  /* 0x0000003402007988 */ /* 0x0007e80008000c08 */
[----:B------:R4:W-:Y:S01]  /*2dd0*/  STS.128 [R2+UR8+0x1000], R48 ;  /* 0x0010003002007988 */ /* 0x0009e20008000c08 */
[----:B-1----:R-:W-:Y:S01]  /*2de0*/  IMAD.MOV.U32 R116, RZ, RZ, R125 ;  /* 0x000000ffff747224 */ /* 0x002fe200078e007d */
[----:B------:R-:W-:Y:S01]  /*2df0*/  MOV R117, R127 ;  /* 0x0000007f00757202 */ /* 0x000fe20000000f00 */
[----:B------:R-:W-:Y:S01]  /*2e00*/  IMAD.MOV.U32 R118, RZ, RZ, R141 ;  /* 0x000000ffff767224 */ /* 0x000fe200078e008d */
[----:B------:R-:W-:Y:S01]  /*2e10*/  MOV R119, R143 ;  /* 0x0000008f00777202 */ /* 0x000fe20000000f00 */
[----:B---3--:R-:W-:Y:S01]  /*2e20*/  IMAD.MOV.U32 R52, RZ, RZ, R121 ;  /* 0x000000ffff347224 */ /* 0x008fe200078e0079 */
[----:B------:R-:W-:Y:S01]  /*2e30*/  MOV R53, R123 ;  /* 0x0000007b00357202 */ /* 0x000fe20000000f00 */
[----:B------:R-:W-:Y:S01]  /*2e40*/  IMAD.MOV.U32 R54, RZ, RZ, R137 ;  /* 0x000000ffff367224 */ /* 0x000fe200078e0089 */
[----:B------:R-:W-:Y:S01]  /*2e50*/  MOV R55, R139 ;  /* 0x0000008b00377202 */ /* 0x000fe20000000f00 */
[----:B----4-:R-:W-:Y:S01]  /*2e60*/  IMAD.MOV.U32 R48, RZ, RZ, R133 ;  /* 0x000000ffff307224 */ /* 0x010fe200078e0085 */
[----:B------:R-:W-:Y:S01]  /*2e70*/  MOV R125, R131 ;  /* 0x00000083007d7202 */ /* 0x000fe20000000f00 */
[----:B------:R-:W-:Y:S01]  /*2e80*/  IMAD.MOV.U32 R50, RZ, RZ, R149 ;  /* 0x000000ffff327224 */ /* 0x000fe200078e0095 */
[----:B------:R-:W-:-:S02]  /*2e90*/  MOV R127, R147 ;  /* 0x00000093007f7202 */ /* 0x000fc40000000f00 */
[----:B------:R-:W-:Y:S02]  /*2ea0*/  MOV R49, R135 ;  /* 0x0000008700317202 */ /* 0x000fe40000000f00 */
[----:B------:R-:W-:Y:S01]  /*2eb0*/  MOV R51, R151 ;  /* 0x0000009700337202 */ /* 0x000fe20000000f00 */
[----:B------:R1:W-:Y:S04]  /*2ec0*/  STS.128 [R2+UR8+0x1800], R44 ;  /* 0x0018002c02007988 */ /* 0x0003e80008000c08 */
[----:B------:R-:W-:Y:S04]  /*2ed0*/  STS.128 [R7+UR8], R52 ;  /* 0x0000003407007988 */ /* 0x000fe80008000c08 */
[----:B------:R-:W-:Y:S04]  /*2ee0*/  STS.128 [R7+UR8+0x800], R116 ;  /* 0x0008007407007988 */ /* 0x000fe80008000c08 */
[----:B------:R-:W-:Y:S04]  /*2ef0*/  STS.128 [R7+UR8+0x1000], R124 ;  /* 0x0010007c07007988 */ /* 0x000fe80008000c08 */
[----:B------:R-:W-:Y:S01]  /*2f00*/  STS.128 [R7+UR8+0x1800], R48 ;  /* 0x0018003007007988 */ /* 0x000fe20008000c08 */
[----:B------:R-:W-:Y:S01]  /*2f10*/  BAR.SYNC.DEFER_BLOCKING 0x0 ;  /* 0x0000000000007b1d */ /* 0x000fe20000010000 */
[----:B0-----:R-:W-:-:S04]  /*2f20*/  LEA R120, P0, R3, R152, 0x4 ;  /* 0x0000009803787211 */ /* 0x001fc800078020ff */
[----:B------:R-:W-:Y:S02]  /*2f30*/  LEA.HI.X R121, R0, R153, RZ, 0x2, P0 ;  /* 0x0000009900797211 */ /* 0x000fe400000f14ff */
[----:B------:R-:W-:Y:S01]  /*2f40*/  SHF.L.U32 R4, R4, 0x2, RZ ;  /* 0x0000000204047819 */ /* 0x000fe200000006ff */
[----:B-1----:R-:W-:-:S03]  /*2f50*/  IMAD.WIDE.U32 R44, R5, 0x4, R120 ;  /* 0x00000004052c7825 */ /* 0x002fc600078e0078 */
[----:B------:R-:W-:-:S04]  /*2f60*/  LOP3.LUT R4, R4, 0x180, RZ, 0xc0, !PT ;  /* 0x0000018004047812 */ /* 0x000fc800078ec0ff */
[C---:B------:R-:W-:Y:S01]  /*2f70*/  LEA R152, P1, R4.reuse, R152, 0x2 ;  /* 0x0000009804987211 */ /* 0x040fe200078210ff */
[----:B------:R-:W0:Y:S04]  /*2f80*/  LDS.128 R52, [R6] ;  /* 0x0000000006347984 */ /* 0x000e280000000c00 */
[----:B------:R-:W-:Y:S04]  /*2f90*/  LDS.128 R116, [R6+0x100] ;  /* 0x0001000006747984 */ /* 0x000fe80000000c00 */
[----:B------:R-:W-:Y:S04]  /*2fa0*/  LDS.128 R120, [R6+0x200] ;  /* 0x0002000006787984 */ /* 0x000fe80000000c00 */
[----:B------:R-:W-:Y:S04]  /*2fb0*/  LDS.128 R124, [R6+0x300] ;  /* 0x00030000067c7984 */ /* 0x000fe80000000c00 */
[----:B------:R-:W-:Y:S04]  /*2fc0*/  LDS.128 R128, [R6+0x400] ;  /* 0x0004000006807984 */ /* 0x000fe80000000c00 */
[----:B------:R-:W-:Y:S04]  /*2fd0*/  LDS.128 R132, [R6+0x500] ;  /* 0x0005000006847984 */ /* 0x000fe80000000c00 */
[----:B------:R-:W-:Y:S04]  /*2fe0*/  LDS.128 R136, [R6+0x600] ;  /* 0x0006000006887984 */ /* 0x000fe80000000c00 */
[----:B------:R-:W1:Y:S01]  /*2ff0*/  LDS.128 R48, [R6+0x700] ;  /* 0x0007000006307984 */ /* 0x000e620000000c00 */
[----:B------:R-:W-:Y:S01]  /*3000*/  BAR.SYNC.DEFER_BLOCKING 0x0 ;  /* 0x0000000000007b1d */ /* 0x000fe20000010000 */
[----:B------:R-:W-:Y:S01]  /*3010*/  LEA.HI.X R153, R4, R153, RZ, 0x2, P1 ;  /* 0x0000009904997211 */ /* 0x000fe200008f14ff */
[----:B------:R-:W-:-:S02]  /*3020*/  IMAD.MOV.U32 R144, RZ, RZ, R56 ;  /* 0x000000ffff907224 */ /* 0x000fc400078e0038 */
[----:B------:R-:W-:Y:S02]  /*3030*/  IMAD.MOV.U32 R148, RZ, RZ, R60 ;  /* 0x000000ffff947224 */ /* 0x000fe400078e003c */
[----:B------:R-:W-:Y:S01]  /*3040*/  IMAD.WIDE.U32 R4, R5, 0x4, R152 ;  /* 0x0000000405047825 */ /* 0x000fe200078e0098 */
[----:B------:R-:W-:-:S03]  /*3050*/  MOV R145, R58 ;  /* 0x0000003a00917202 */ /* 0x000fc60000000f00 */
[----:B------:R-:W-:Y:S02]  /*3060*/  IMAD.MOV.U32 R152, RZ, RZ, R64 ;  /* 0x000000ffff987224 */ /* 0x000fe400078e0040 */
        /* <DEDUP_REMOVED lines=25> */
[----:B------:R-:W-:-:S02]  /*3200*/  MOV R63, R79 ;  /* 0x0000004f003f7202 */ /* 0x000fc40000000f00 */
[----:B------:R-:W-:Y:S02]  /*3210*/  MOV R67, R83 ;  /* 0x0000005300437202 */ /* 0x000fe40000000f00 */
[----:B------:R-:W-:Y:S01]  /*3220*/  MOV R71, R87 ;  /* 0x0000005700477202 */ /* 0x000fe20000000f00 */
[----:B------:R-:W-:Y:S04]  /*3230*/  STS.128 [R2+UR8], R144 ;  /* 0x0000009002007988 */ /* 0x000fe80008000c08 */
[----:B------:R-:W-:Y:S04]  /*3240*/  STS.128 [R2+UR8+0x800], R148 ;  /* 0x0008009402007988 */ /* 0x000fe80008000c08 */
[----:B------:R-:W-:Y:S04]  /*3250*/  STS.128 [R2+UR8+0x1000], R152 ;  /* 0x0010009802007988 */ /* 0x000fe80008000c08 */
[----:B------:R-:W-:Y:S04]  /*3260*/  STS.128 [R2+UR8+0x1800], R140 ;  /* 0x0018008c02007988 */ /* 0x000fe80008000c08 */
[----:B------:R-:W-:Y:S04]  /*3270*/  STS.128 [R7+UR8], R56 ;  /* 0x0000003807007988 */ /* 0x000fe80008000c08 */
[----:B------:R-:W-:Y:S04]  /*3280*/  STS.128 [R7+UR8+0x800], R60 ;  /* 0x0008003c07007988 */ /* 0x000fe80008000c08 */
[----:B------:R-:W-:Y:S04]  /*3290*/  STS.128 [R7+UR8+0x1000], R64 ;  /* 0x0010004007007988 */ /* 0x000fe80008000c08 */
[----:B------:R-:W-:Y:S01]  /*32a0*/  STS.128 [R7+UR8+0x1800], R68 ;  /* 0x0018004407007988 */ /* 0x000fe20008000c08 */
[----:B------:R-:W-:Y:S06]  /*32b0*/  BAR.SYNC.DEFER_BLOCKING 0x0 ;  /* 0x0000000000007b1d */ /* 0x000fec0000010000 */
[----:B--2---:R-:W-:Y:S04]  /*32c0*/  STG.E desc[UR10][R44.64], R20 ;  /* 0x000000142c007986 */ /* 0x004fe8000c10190a */
[----:B------:R-:W-:Y:S04]  /*32d0*/  STG.E desc[UR10][R44.64+0x80], R22 ;  /* 0x000080162c007986 */ /* 0x000fe8000c10190a */
[----:B0-----:R-:W-:Y:S04]  /*32e0*/  STG.E desc[UR10][R44.64+0x100], R52 ;  /* 0x000100342c007986 */ /* 0x001fe8000c10190a */
[----:B------:R-:W-:Y:S04]  /*32f0*/  STG.E desc[UR10][R44.64+0x180], R54 ;  /* 0x000180362c007986 */ /* 0x000fe8000c10190a */
[----:B------:R-:W-:Y:S04]  /*3300*/  STG.E desc[UR10][R44.64+0x1000], R21 ;  /* 0x001000152c007986 */ /* 0x000fe8000c10190a */
[----:B------:R-:W-:Y:S04]  /*3310*/  STG.E desc[UR10][R44.64+0x1080], R23 ;  /* 0x001080172c007986 */ /* 0x000fe8000c10190a */
[----:B------:R-:W-:Y:S04]  /*3320*/  STG.E desc[UR10][R44.64+0x1100], R53 ;  /* 0x001100352c007986 */ /* 0x000fe8000c10190a */
[----:B------:R-:W-:Y:S04]  /*3330*/  STG.E desc[UR10][R44.64+0x1180], R55 ;  /* 0x001180372c007986 */ /* 0x000fe8000c10190a */
[----:B-1----:R-:W-:Y:S04]  /*3340*/  STG.E desc[UR10][R44.64+0x6900], R48 ;  /* 0x006900302c007986 */ /* 0x002fe8000c10190a */
[----:B------:R-:W-:Y:S04]  /*3350*/  STG.E desc[UR10][R44.64+0x6980], R50 ;  /* 0x006980322c007986 */ /* 0x000fe8000c10190a */
        /* <DEDUP_REMOVED lines=10> */
[----:B------:R-:W0:Y:S04]  /*3400*/  LDS.128 R20, [R6] ;  /* 0x0000000006147984 */ /* 0x000e280000000c00 */
[----:B------:R-:W1:Y:S04]  /*3410*/  LDS.128 R52, [R6+0x100] ;  /* 0x0001000006347984 */ /* 0x000e680000000c00 */
[----:B------:R-:W2:Y:S04]  /*3420*/  LDS.128 R56, [R6+0x200] ;  /* 0x0002000006387984 */ /* 0x000ea80000000c00 */
[----:B------:R-:W3:Y:S04]  /*3430*/  LDS.128 R48, [R6+0x300] ;  /* 0x0003000006307984 */ /* 0x000ee80000000c00 */
[----:B------:R-:W4:Y:S04]  /*3440*/  LDS.128 R60, [R6+0x400] ;  /* 0x00040000063c7984 */ /* 0x000f280000000c00 */
[----:B------:R-:W5:Y:S04]  /*3450*/  LDS.128 R8, [R6+0x500] ;  /* 0x0005000006087984 */ /* 0x000f680000000c00 */
[----:B------:R-:W5:Y:S04]  /*3460*/  LDS.128 R12, [R6+0x600] ;  /* 0x00060000060c7984 */ /* 0x000f680000000c00 */
[----:B------:R-:W5:Y:S04]  /*3470*/  LDS.128 R64, [R6+0x700] ;  /* 0x0007000006407984 */ /* 0x000f680000000c00 */
        /* <DEDUP_REMOVED lines=75> */
[----:B0-----:R-:W-:Y:S04]  /*3930*/  STG.E desc[UR10][R44.64+0x8100], R20 ;  /* 0x008100142c007986 */ /* 0x001fe8000c10190a */
[----:B------:R-:W-:Y:S04]  /*3940*/  STG.E desc[UR10][R44.64+0x8180], R22 ;  /* 0x008180162c007986 */ /* 0x000fe8000c10190a */
[----:B------:R-:W-:Y:S04]  /*3950*/  STG.E desc[UR10][R44.64+0x9100], R21 ;  /* 0x009100152c007986 */ /* 0x000fe8000c10190a */
[----:B------:R-:W-:Y:S04]  /*3960*/  STG.E desc[UR10][R44.64+0x9180], R23 ;  /* 0x009180172c007986 */ /* 0x000fe8000c10190a */
[----:B-1----:R-:W-:Y:S04]  /*3970*/  STG.E desc[UR10][R44.64+0x8900], R52 ;  /* 0x008900342c007986 */ /* 0x002fe8000c10190a */
[----:B------:R-:W-:Y:S04]  /*3980*/  STG.E desc[UR10][R44.64+0x8980], R54 ;  /* 0x008980362c007986 */ /* 0x000fe8000c10190a */
[----:B------:R-:W-:Y:S04]  /*3990*/  STG.E desc[UR10][R44.64+0x9900], R53 ;  /* 0x009900352c007986 */ /* 0x000fe8000c10190a */
[----:B------:R-:W-:Y:S04]  /*39a0*/  STG.E desc[UR10][R44.64+0x9980], R55 ;  /* 0x009980372c007986 */ /* 0x000fe8000c10190a */
[----:B--2---:R-:W-:Y:S04]  /*39b0*/  STG.E desc[UR10][R44.64+0xa100], R56 ;  /* 0x00a100382c007986 */ /* 0x004fe8000c10190a */
[----:B------:R-:W-:Y:S04]  /*39c0*/  STG.E desc[UR10][R44.64+0xa180], R58 ;  /* 0x00a1803a2c007986 */ /* 0x000fe8000c10190a */
[----:B------:R-:W-:Y:S04]  /*39d0*/  STG.E desc[UR10][R44.64+0xb100], R57 ;  /* 0x00b100392c007986 */ /* 0x000fe8000c10190a */
[----:B------:R-:W-:Y:S04]  /*39e0*/  STG.E desc[UR10][R44.64+0xb180], R59 ;  /* 0x00b1803b2c007986 */ /* 0x000fe8000c10190a */
[----:B---3--:R-:W-:Y:S04]  /*39f0*/  STG.E desc[UR10][R44.64+0xa900], R48 ;  /* 0x00a900302c007986 */ /* 0x008fe8000c10190a */
[----:B------:R-:W-:Y:S04]  /*3a00*/  STG.E desc[UR10][R44.64+0xa980], R50 ;  /* 0x00a980322c007986 */ /* 0x000fe8000c10190a */
[----:B------:R-:W-:Y:S04]  /*3a10*/  STG.E desc[UR10][R44.64+0xb900], R49 ;  /* 0x00b900312c007986 */ /* 0x000fe8000c10190a */
[----:B------:R-:W-:Y:S04]  /*3a20*/  STG.E desc[UR10][R44.64+0xb980], R51 ;  /* 0x00b980332c007986 */ /* 0x000fe8000c10190a */
[----:B----4-:R-:W-:Y:S04]  /*3a30*/  STG.E desc[UR10][R44.64+0xc100], R60 ;  /* 0x00c1003c2c007986 */ /* 0x010fe8000c10190a */
[----:B------:R-:W-:Y:S04]  /*3a40*/  STG.E desc[UR10][R44.64+0xc180], R62 ;  /* 0x00c1803e2c007986 */ /* 0x000fe8000c10190a */
[----:B------:R-:W-:Y:S04]  /*3a50*/  STG.E desc[UR10][R44.64+0xd100], R61 ;  /* 0x00d1003d2c007986 */ /* 0x000fe8000c10190a */
[----:B------:R-:W-:Y:S04]  /*3a60*/  STG.E desc[UR10][R44.64+0xd180], R63 ;  /* 0x00d1803f2c007986 */ /* 0x000fe8000c10190a */
[----:B-----5:R-:W-:Y:S04]  /*3a70*/  STG.E desc[UR10][R44.64+0xc900], R8 ;  /* 0x00c900082c007986 */ /* 0x020fe8000c10190a */
        /* <DEDUP_REMOVED lines=11> */
[----:B------:R-:W-:Y:S01]  /*3b30*/  STG.E desc[UR10][R4.64+0xf980], R67 ;  /* 0x00f9804304007986 */ /* 0x000fe2000c10190a */
[----:B------:R-:W-:Y:S05]  /*3b40*/  EXIT ;  /* 0x000000000000794d */ /* 0x000fea0003800000 */
.L_x_0:
[----:B------:R-:W-:-:S00]  /*3b50*/  BRA `(.L_x_0) ;  /* 0xfffffffc00fc7947 */ /* 0x000fc0000383ffff */
[----:B------:R-:W-:-:S00]  /*3b60*/  NOP ;  /* 0x0000000000007918 */ /* 0x000fc00000000000 */
        /* <DEDUP_REMOVED lines=9> */
.L_x_1:


//--------------------- .nv.shared.gluon_mma      --------------------------
	.section	.nv.shared.gluon_mma,"aw",@nobits
	.sectionflags	@""
	.align	16
	.zero		1024


//--------------------- .nv.shared.reserved.0     --------------------------
	.section	.nv.shared.reserved.0,"aw",@nobits
	.weak		__nv_reservedSMEM_offset_0_alias
	.size		__nv_reservedSMEM_offset_0_alias, 0, 0
	.other		__nv_reservedSMEM_offset_0_alias,@"STO_CUDA_RESERVED_SHARED STV_DEFAULT"
__nv_reservedSMEM_offset_0_alias:
	.zero		0


//--------------------- .nv.constant0.gluon_mma   --------------------------
	.section	.nv.constant0.gluon_mma,"a",@progbits
	.sectionflags	@""
	.align	4
.nv.constant0.gluon_mma:
	.zero		568


//--------------------- SYMBOLS --------------------------

	.type		.nv.reservedSmem.offset0,@object
	.size		.nv.reservedSmem.offset0,0x4
